.version 6.5
.target sm_30
.address_size 64

.visible .entry prmt_non_immediate(
	.param .u64 input,
	.param .u64 output
)
{
	.reg .u64 	    in_addr;
    .reg .u64 	    out_addr;
    .reg .u32 	    temp1;
    .reg .u32 	    temp2;
    .reg .u32 	    control;

	ld.param.u64 	in_addr, [input];
    ld.param.u64 	out_addr, [output];

    ld.u32          temp1, [in_addr];
    ld.u32          temp2, [in_addr+4];
    mov.u32         control, 64;
	prmt.b32        temp2, temp1, temp2, control;
    st.u32          [out_addr], temp2;
	ret;
}


// ===== COMPILED SASS (sm_100) =====

	.target	sm_100

	.elftype	@"ET_EXEC"


//--------------------- .note.nv.tkinfo           --------------------------
	.section	.note.nv.tkinfo,"",@"SHT_NOTE"
	.sectionflags	@"SHF_NOTE_NV_TKINFO"
	.tkinfo
        /*0018*/ 	.word	0x00000002
        /*0030*/ 	.string	""
        /*0030*/ 	.string	"ptxas"
        /*0030*/ 	.string	"Cuda compilation tools, release 13.0, V13.0.88"
        /*0030*/ 	.string	"Build cuda_13.0.r13.0/compiler.36424714_0"
        /*0030*/ 	.string	"-arch sm_100 "



//--------------------- .note.nv.cuinfo           --------------------------
	.section	.note.nv.cuinfo,"",@"SHT_NOTE"
	.sectionflags	@"SHF_NOTE_NV_CUINFO"
        /*0018*/ 	.short	0x0002
        /*001a*/ 	.short	0x001e
        /*001c*/ 	.short	0x0082
	.zero		2


//--------------------- .nv.info                  --------------------------
	.section	.nv.info,"",@"SHT_CUDA_INFO"
	.align	4


	//----- nvinfo : EIATTR_REGCOUNT
	.align		4
        /*0000*/ 	.byte	0x04, 0x2f
        /*0002*/ 	.short	(.L_1 - .L_0)
	.align		4
.L_0:
        /*0004*/ 	.word	index@(prmt_non_immediate)
        /*0008*/ 	.word	0x0000000a


	//----- nvinfo : EIATTR_FRAME_SIZE
	.align		4
.L_1:
        /*000c*/ 	.byte	0x04, 0x11
        /*000e*/ 	.short	(.L_3 - .L_2)
	.align		4
.L_2:
        /*0010*/ 	.word	index@(prmt_non_immediate)
        /*0014*/ 	.word	0x00000000


	//----- nvinfo : EIATTR_MIN_STACK_SIZE
	.align		4
.L_3:
        /*0018*/ 	.byte	0x04, 0x12
        /*001a*/ 	.short	(.L_5 - .L_4)
	.align		4
.L_4:
        /*001c*/ 	.word	index@(prmt_non_immediate)
        /*0020*/ 	.word	0x00000000
.L_5:


//--------------------- .nv.compat                --------------------------
	.section	.nv.compat,"",@"SHT_CUDA_COMPAT_INFO"
	.align	4
        /*0000*/ 	.byte	0x02, 0x09, 0x00, 0x00, 0x02, 0x02, 0x01, 0x00, 0x02, 0x05, 0x05, 0x00, 0x03, 0x07, 0x01, 0x01
        /*0010*/ 	.byte	0x02, 0x03, 0x00, 0x00, 0x02, 0x06, 0x01, 0x00, 0x04, 0x0b, 0x08, 0x00, 0x09, 0x00, 0x00, 0x00
        /*0020*/ 	.byte	0x00, 0x00, 0x00, 0x00


//--------------------- .nv.info.prmt_non_immediate --------------------------
	.section	.nv.info.prmt_non_immediate,"",@"SHT_CUDA_INFO"
	.sectionflags	@""
	.align	4


	//----- nvinfo : EIATTR_CUDA_API_VERSION
	.align		4
        /*0000*/ 	.byte	0x04, 0x37
        /*0002*/ 	.short	(.L_7 - .L_6)
.L_6:
        /*0004*/ 	.word	0x00000082


	//----- nvinfo : EIATTR_KPARAM_INFO
	.align		4
.L_7:
        /*0008*/ 	.byte	0x04, 0x17
        /*000a*/ 	.short	(.L_9 - .L_8)
.L_8:
        /*000c*/ 	.word	0x00000000
        /*0010*/ 	.short	0x0001
        /*0012*/ 	.short	0x0008
        /*0014*/ 	.byte	0x00, 0xf0, 0x21, 0x00


	//----- nvinfo : EIATTR_KPARAM_INFO
	.align		4
.L_9:
        /*0018*/ 	.byte	0x04, 0x17
        /*001a*/ 	.short	(.L_11 - .L_10)
.L_10:
        /*001c*/ 	.word	0x00000000
        /*0020*/ 	.short	0x0000
        /*0022*/ 	.short	0x0000
        /*0024*/ 	.byte	0x00, 0xf0, 0x21, 0x00


	//----- nvinfo : EIATTR_SPARSE_MMA_MASK
	.align		4
.L_11:
        /*0028*/ 	.byte	0x03, 0x50
        /*002a*/ 	.short	0x0000


	//----- nvinfo : EIATTR_MAXREG_COUNT
	.align		4
        /*002c*/ 	.byte	0x03, 0x1b
        /*002e*/ 	.short	0x00ff


	//----- nvinfo : EIATTR_MERCURY_ISA_VERSION
	.align		4
        /*0030*/ 	.byte	0x03, 0x5f
        /*0032*/ 	.short	0x0101


	//----- nvinfo : EIATTR_VRC_CTA_INIT_COUNT
	.align		4
        /*0034*/ 	.byte	0x02, 0x4a
	.zero		1
	.zero		1


	//----- nvinfo : EIATTR_EXIT_INSTR_OFFSETS
	.align		4
        /*0038*/ 	.byte	0x04, 0x1c
        /*003a*/ 	.short	(.L_13 - .L_12)


	//   ....[0]....
.L_12:
        /*003c*/ 	.word	0x00000080


	//----- nvinfo : EIATTR_CBANK_PARAM_SIZE
	.align		4
.L_13:
        /*0040*/ 	.byte	0x03, 0x19
        /*0042*/ 	.short	0x0010


	//----- nvinfo : EIATTR_PARAM_CBANK
	.align		4
        /*0044*/ 	.byte	0x04, 0x0a
        /*0046*/ 	.short	(.L_15 - .L_14)
	.align		4
.L_14:
        /*0048*/ 	.word	index@(.nv.constant0.prmt_non_immediate)
        /*004c*/ 	.short	0x0380
        /*004e*/ 	.short	0x0010


	//----- nvinfo : EIATTR_SW_WAR
	.align		4
.L_15:
        /*0050*/ 	.byte	0x04, 0x36
        /*0052*/ 	.short	(.L_17 - .L_16)
.L_16:
        /*0054*/ 	.word	0x00000008
.L_17:


//--------------------- .nv.callgraph             --------------------------
	.section	.nv.callgraph,"",@"SHT_CUDA_CALLGRAPH"
	.align	4
	.sectionentsize	8
	.align		4
        /*0000*/ 	.word	0x00000000
	.align		4
        /*0004*/ 	.word	0xffffffff
	.align		4
        /*0008*/ 	.word	0x00000000
	.align		4
        /*000c*/ 	.word	0xfffffffe
	.align		4
        /*0010*/ 	.word	0x00000000
	.align		4
        /*0014*/ 	.word	0xfffffffd
	.align		4
        /*0018*/ 	.word	0x00000000
	.align		4
        /*001c*/ 	.word	0xfffffffc


//--------------------- .text.prmt_non_immediate  --------------------------
	.section	.text.prmt_non_immediate,"ax",@progbits
	.align	128
        .global         prmt_non_immediate
        .type           prmt_non_immediate,@function
        .size           prmt_non_immediate,(.L_x_1 - prmt_non_immediate)
        .other          prmt_non_immediate,@"STO_CUDA_ENTRY STV_DEFAULT"
prmt_non_immediate:
.text.prmt_non_immediate:
[----:B------:R-:W-:Y:S08]  /*0000*/  LDC R1, c[0x0][0x37c] ;  /* 0x0000df00ff017b82 */ /* 0x000ff00000000800 */
[----:B------:R-:W0:Y:S01]  /*0010*/  LDC.64 R2, c[0x0][0x380] ;  /* 0x0000e000ff027b82 */ /* 0x000e220000000a00 */
[----:B------:R-:W0:Y:S02]  /*0020*/  LDCU.64 UR4, c[0x0][0x358] ;  /* 0x00006b00ff0477ac */ /* 0x000e240008000a00 */
[----:B0-----:R-:W2:Y:S04]  /*0030*/  LD.E R0, desc[UR4][R2.64] ;  /* 0x0000000402007980 */ /* 0x001ea8000c101900 */
[----:B------:R-:W2:Y:S01]  /*0040*/  LD.E R7, desc[UR4][R2.64+0x4] ;  /* 0x0000040402077980 */ /* 0x000ea2000c101900 */
[----:B------:R-:W0:Y:S01]  /*0050*/  LDC.64 R4, c[0x0][0x388] ;  /* 0x0000e200ff047b82 */ /* 0x000e220000000a00 */
[----:B--2---:R-:W-:-:S05]  /*0060*/  PRMT R7, R0, 0x40, R7 ;  /* 0x0000004000077816 */ /* 0x004fca0000000007 */
[----:B0-----:R-:W-:Y:S01]  /*0070*/  ST.E desc[UR4][R4.64], R7 ;  /* 0x0000000704007985 */ /* 0x001fe2000c101904 */
[----:B------:R-:W-:Y:S05]  /*0080*/  EXIT ;  /* 0x000000000000794d */ /* 0x000fea0003800000 */
.L_x_0:
[----:B------:R-:W-:-:S00]  /*0090*/  BRA `(.L_x_0) ;  /* 0xfffffffc00fc7947 */ /* 0x000fc0000383ffff */
[----:B------:R-:W-:-:S00]  /*00a0*/  NOP ;  /* 0x0000000000007918 */ /* 0x000fc00000000000 */
        /* <DEDUP_REMOVED lines=13> */
.L_x_1:


//--------------------- .nv.shared.reserved.0     --------------------------
	.section	.nv.shared.reserved.0,"aw",@nobits
	.weak		__nv_reservedSMEM_offset_0_alias
	.size		__nv_reservedSMEM_offset_0_alias, 0, 64
	.other		__nv_reservedSMEM_offset_0_alias,@"STO_CUDA_RESERVED_SHARED STV_DEFAULT"
__nv_reservedSMEM_offset_0_alias:
	.zero		0
	.zero		64


//--------------------- .nv.constant0.prmt_non_immediate --------------------------
	.section	.nv.constant0.prmt_non_immediate,"a",@progbits
	.sectionflags	@""
	.align	4
.nv.constant0.prmt_non_immediate:
	.zero		912


//--------------------- SYMBOLS --------------------------

	.type		.nv.reservedSmem.offset0,@object
	.size		.nv.reservedSmem.offset0,0x4
